	.headerflags	@"EF_CUDA_TEXMODE_UNIFIED EF_CUDA_64BIT_ADDRESS EF_CUDA_SM86 EF_CUDA_VIRTUAL_SM(EF_CUDA_SM86)"
	.elftype	@"ET_EXEC"


//--------------------- .nv.info                  --------------------------
	.section	.nv.info,"",@"SHT_CUDA_INFO"
	.align	4


	//----- nvinfo : EIATTR_REGCOUNT
	.align		4
        /*0000*/ 	.byte	0x04, 0x2f
        /*0002*/ 	.short	(.L_1 - .L_0)
	.align		4
.L_0:
        /*0004*/ 	.word	index@(triton_mm)
        /*0008*/ 	.word	0x0000003d


	//----- nvinfo : EIATTR_MIN_STACK_SIZE
	.align		4
.L_1:
        /*000c*/ 	.byte	0x04, 0x12
        /*000e*/ 	.short	(.L_3 - .L_2)
	.align		4
.L_2:
        /*0010*/ 	.word	index@(triton_mm)
        /*0014*/ 	.word	0x00000000


	//----- nvinfo : EIATTR_FRAME_SIZE
	.align		4
.L_3:
        /*0018*/ 	.byte	0x04, 0x11
        /*001a*/ 	.short	(.L_5 - .L_4)
	.align		4
.L_4:
        /*001c*/ 	.word	index@(triton_mm)
        /*0020*/ 	.word	0x00000000


	//----- nvinfo : EIATTR_MIN_STACK_SIZE
	.align		4
.L_5:
        /*0024*/ 	.byte	0x04, 0x12
        /*0026*/ 	.short	(.L_7 - .L_6)
	.align		4
.L_6:
        /*0028*/ 	.word	index@(triton_mm)
        /*002c*/ 	.word	0x00000000
.L_7:


//--------------------- .nv.info.triton_mm        --------------------------
	.section	.nv.info.triton_mm,"",@"SHT_CUDA_INFO"
	.sectionflags	@""
	.align	4


	//----- nvinfo : EIATTR_CUDA_API_VERSION
	.align		4
        /*0000*/ 	.byte	0x04, 0x37
        /*0002*/ 	.short	(.L_9 - .L_8)
.L_8:
        /*0004*/ 	.word	0x0000007c


	//----- nvinfo : EIATTR_SW2861232_WAR
	.align		4
.L_9:
        /*0008*/ 	.byte	0x01, 0x35
	.zero		2


	//----- nvinfo : EIATTR_PARAM_CBANK
	.align		4
        /*000c*/ 	.byte	0x04, 0x0a
        /*000e*/ 	.short	(.L_11 - .L_10)
	.align		4
.L_10:
        /*0010*/ 	.word	index@(.nv.constant0.triton_mm)
        /*0014*/ 	.short	0x0160
        /*0016*/ 	.short	0x0020


	//----- nvinfo : EIATTR_CBANK_PARAM_SIZE
	.align		4
.L_11:
        /*0018*/ 	.byte	0x03, 0x19
        /*001a*/ 	.short	0x0020


	//----- nvinfo : EIATTR_KPARAM_INFO
	.align		4
        /*001c*/ 	.byte	0x04, 0x17
        /*001e*/ 	.short	(.L_13 - .L_12)
.L_12:
        /*0020*/ 	.word	0x00000000
        /*0024*/ 	.short	0x0003
        /*0026*/ 	.short	0x0018
        /*0028*/ 	.byte	0x00, 0xf4, 0x21, 0x00


	//----- nvinfo : EIATTR_KPARAM_INFO
	.align		4
.L_13:
        /*002c*/ 	.byte	0x04, 0x17
        /*002e*/ 	.short	(.L_15 - .L_14)
.L_14:
        /*0030*/ 	.word	0x00000000
        /*0034*/ 	.short	0x0002
        /*0036*/ 	.short	0x0010
        /*0038*/ 	.byte	0x00, 0xf4, 0x21, 0x00


	//----- nvinfo : EIATTR_KPARAM_INFO
	.align		4
.L_15:
        /*003c*/ 	.byte	0x04, 0x17
        /*003e*/ 	.short	(.L_17 - .L_16)
.L_16:
        /*0040*/ 	.word	0x00000000
        /*0044*/ 	.short	0x0001
        /*0046*/ 	.short	0x0008
        /*0048*/ 	.byte	0x00, 0xf4, 0x21, 0x00


	//----- nvinfo : EIATTR_KPARAM_INFO
	.align		4
.L_17:
        /*004c*/ 	.byte	0x04, 0x17
        /*004e*/ 	.short	(.L_19 - .L_18)
.L_18:
        /*0050*/ 	.word	0x00000000
        /*0054*/ 	.short	0x0000
        /*0056*/ 	.short	0x0000
        /*0058*/ 	.byte	0x00, 0xf4, 0x21, 0x00


	//----- nvinfo : EIATTR_MAXREG_COUNT
	.align		4
.L_19:
        /*005c*/ 	.byte	0x03, 0x1b
        /*005e*/ 	.short	0x00ff


	//----- nvinfo : EIATTR_EXIT_INSTR_OFFSETS
	.align		4
        /*0060*/ 	.byte	0x04, 0x1c
        /*0062*/ 	.short	(.L_21 - .L_20)


	//   ....[0]....
.L_20:
        /*0064*/ 	.word	0x00001800


	//   ....[1]....
        /*0068*/ 	.word	0x00001850


	//----- nvinfo : EIATTR_REQNTID
	.align		4
.L_21:
        /*006c*/ 	.byte	0x04, 0x10
        /*006e*/ 	.short	(.L_23 - .L_22)
.L_22:
        /*0070*/ 	.word	0x00000080
        /*0074*/ 	.word	0x00000001
        /*0078*/ 	.word	0x00000001
.L_23:


//--------------------- .nv.callgraph             --------------------------
	.section	.nv.callgraph,"",@"SHT_CUDA_CALLGRAPH"
	.align	4
	.sectionentsize	8
	.align		4
        /*0000*/ 	.word	0x00000000
	.align		4
        /*0004*/ 	.word	0xffffffff
	.align		4
        /*0008*/ 	.word	0x00000000
	.align		4
        /*000c*/ 	.word	0xfffffffe
	.align		4
        /*0010*/ 	.word	0x00000000
	.align		4
        /*0014*/ 	.word	0xfffffffd
	.align		4
        /*0018*/ 	.word	0x00000000
	.align		4
        /*001c*/ 	.word	0xfffffffc


//--------------------- .nv.rel.action            --------------------------
	.section	.nv.rel.action,"",@"SHT_CUDA_RELOCINFO"
	.align	8
	.sectionentsize	8
        /*0000*/ 	.byte	0x73, 0x00, 0x00, 0x00, 0x00, 0x00, 0x00, 0x00, 0x00, 0x00, 0x00, 0x11, 0x25, 0x00, 0x05, 0x36


//--------------------- .nv.constant0.triton_mm   --------------------------
	.section	.nv.constant0.triton_mm,"a",@progbits
	.sectionflags	@""
	.align	4
.nv.constant0.triton_mm:
	.zero		384


//--------------------- .text.triton_mm           --------------------------
	.section	.text.triton_mm,"ax",@progbits
	.sectionflags	@"SHF_BARRIERS=1"
	.sectioninfo	@"SHI_REGISTERS=61"
	.align	128
        .global         triton_mm
        .type           triton_mm,@function
        .size           triton_mm,(.L_x_2 - triton_mm)
        .other          triton_mm,@"STO_CUDA_ENTRY STV_DEFAULT"
triton_mm:
.text.triton_mm:
[----:B------:R-:W-:Y:S02]  /*0000*/  IMAD.MOV.U32 R1, RZ, RZ, c[0x0][0x28] ;  /* 0x00000a00ff017624 */ /* 0x000fe400078e00ff */
[----:B------:R-:W1:Y:S01]  /*0010*/  S2R R9, SR_CTAID.X ;  /* 0x0000000000097919 */ /* 0x000e620000002500 */
[----:B------:R-:W-:Y:S01]  /*0020*/  IMAD.MOV.U32 R5, RZ, RZ, -0x8 ;  /* 0xfffffff8ff057424 */ /* 0x000fe200078e00ff */
[----:B------:R-:W-:Y:S01]  /*0030*/  ULDC.64 UR8, c[0x0][0x118] ;  /* 0x0000460000087ab9 */ /* 0x000fe20000000a00 */
[----:B------:R-:W-:Y:S01]  /*0040*/  CS2R R28, SRZ ;  /* 0x00000000001c7805 */ /* 0x000fe2000001ff00 */
[----:B------:R-:W2:Y:S01]  /*0050*/  S2R R49, SR_TID.X ;  /* 0x0000000000317919 */ /* 0x000ea20000002100 */
[----:B------:R-:W-:Y:S01]  /*0060*/  CS2R R30, SRZ ;  /* 0x00000000001e7805 */ /* 0x000fe2000001ff00 */
        /* <DEDUP_REMOVED lines=9> */
[----:B------:R-:W-:-:S02]  /*0100*/  UMOV UR5, 0xffffffff ;  /* 0xffffffff00057882 */ /* 0x000fc40000000000 */
[----:B------:R-:W-:Y:S02]  /*0110*/  UMOV UR10, 0x20 ;  /* 0x00000020000a7882 */ /* 0x000fe40000000000 */
[----:B------:R-:W-:Y:S01]  /*0120*/  UMOV UR4, URZ ;  /* 0x0000003f00047c82 */ /* 0x000fe20008000000 */
[C---:B-1----:R-:W-:Y:S01]  /*0130*/  IMAD.HI R0, R9.reuse, 0x2aaaaaab, RZ ;  /* 0x2aaaaaab09007827 */ /* 0x042fe200078e02ff */
[----:B------:R-:W-:Y:S02]  /*0140*/  IABS R8, R9 ;  /* 0x0000000900087213 */ /* 0x000fe40000000000 */
[----:B------:R-:W-:Y:S02]  /*0150*/  ISETP.GE.AND P2, PT, R9, RZ, PT ;  /* 0x000000ff0900720c */ /* 0x000fe40003f46270 */
[----:B------:R-:W-:Y:S02]  /*0160*/  SHF.R.U32.HI R3, RZ, 0x1f, R0 ;  /* 0x0000001fff037819 */ /* 0x000fe40000011600 */
[----:B--2---:R-:W-:-:S02]  /*0170*/  SHF.R.U32.HI R53, RZ, 0x1, R49 ;  /* 0x00000001ff357819 */ /* 0x004fc40000011631 */
[----:B------:R-:W-:Y:S02]  /*0180*/  LEA.HI.SX32 R0, R0, R3, 0x1a ;  /* 0x0000000300007211 */ /* 0x000fe400078fd2ff */
[----:B------:R-:W-:-:S03]  /*0190*/  SGXT.U32 R53, R53, 0x6 ;  /* 0x000000063535781a */ /* 0x000fc60000000000 */
[C---:B------:R-:W-:Y:S02]  /*01a0*/  IMAD R2, R0.reuse, R5, 0x39 ;  /* 0x0000003900027424 */ /* 0x040fe400078e0205 */
[----:B------:R-:W-:Y:S01]  /*01b0*/  IMAD R7, R0, -0x180, R9 ;  /* 0xfffffe8000077824 */ /* 0x000fe200078e0209 */
[----:B------:R-:W-:Y:S02]  /*01c0*/  SHF.R.U32.HI R9, RZ, 0x2, R49 ;  /* 0x00000002ff097819 */ /* 0x000fe40000011631 */
[----:B------:R-:W-:-:S04]  /*01d0*/  IMNMX R4, R2, 0x8, PT ;  /* 0x0000000802047817 */ /* 0x000fc80003800200 */
[-C--:B------:R-:W-:Y:S02]  /*01e0*/  IABS R11, R4.reuse ;  /* 0x00000004000b7213 */ /* 0x080fe40000000000 */
[----:B------:R-:W-:Y:S02]  /*01f0*/  IABS R10, R4 ;  /* 0x00000004000a7213 */ /* 0x000fe40000000000 */
[----:B------:R-:W1:Y:S08]  /*0200*/  I2F.RP R5, R11 ;  /* 0x0000000b00057306 */ /* 0x000e700000209400 */
[----:B-1----:R-:W1:Y:S02]  /*0210*/  MUFU.RCP R5, R5 ;  /* 0x0000000500057308 */ /* 0x002e640000001000 */
[----:B-1----:R-:W-:-:S06]  /*0220*/  IADD3 R2, R5, 0xffffffe, RZ ;  /* 0x0ffffffe05027810 */ /* 0x002fcc0007ffe0ff */
[----:B------:R1:W2:Y:S02]  /*0230*/  F2I.FTZ.U32.TRUNC.NTZ R3, R2 ;  /* 0x0000000200037305 */ /* 0x0002a4000021f000 */
[----:B-1----:R-:W-:Y:S02]  /*0240*/  IMAD.MOV.U32 R2, RZ, RZ, RZ ;  /* 0x000000ffff027224 */ /* 0x002fe400078e00ff */
[----:B--2---:R-:W-:-:S04]  /*0250*/  IMAD.MOV R6, RZ, RZ, -R3 ;  /* 0x000000ffff067224 */ /* 0x004fc800078e0a03 */
[----:B------:R-:W-:Y:S02]  /*0260*/  IMAD R13, R6, R11, RZ ;  /* 0x0000000b060d7224 */ /* 0x000fe400078e02ff */
[----:B------:R-:W-:Y:S01]  /*0270*/  IMAD.MOV.U32 R6, RZ, RZ, R8 ;  /* 0x000000ffff067224 */ /* 0x000fe200078e0008 */
[----:B------:R-:W-:Y:S01]  /*0280*/  IABS R8, R7 ;  /* 0x0000000700087213 */ /* 0x000fe20000000000 */
[----:B------:R-:W-:Y:S01]  /*0290*/  IMAD.HI.U32 R3, R3, R13, R2 ;  /* 0x0000000d03037227 */ /* 0x000fe200078e0002 */
[----:B------:R-:W-:-:S03]  /*02a0*/  LOP3.LUT R7, R7, R4, RZ, 0x3c, !PT ;  /* 0x0000000407077212 */ /* 0x000fc600078e3cff */
[----:B------:R-:W-:Y:S01]  /*02b0*/  IMAD.MOV R13, RZ, RZ, -R10 ;  /* 0x000000ffff0d7224 */ /* 0x000fe200078e0a0a */
[----:B------:R-:W-:Y:S01]  /*02c0*/  ISETP.GE.AND P4, PT, R7, RZ, PT ;  /* 0x000000ff0700720c */ /* 0x000fe20003f86270 */
[----:B------:R-:W-:-:S04]  /*02d0*/  IMAD.HI.U32 R2, R3, R6, RZ ;  /* 0x0000000603027227 */ /* 0x000fc800078e00ff */
[----:B------:R-:W-:-:S04]  /*02e0*/  IMAD.HI.U32 R5, R3, R8, RZ ;  /* 0x0000000803057227 */ /* 0x000fc800078e00ff */
[-C--:B------:R-:W-:Y:S02]  /*02f0*/  IMAD R2, R2, R13.reuse, R6 ;  /* 0x0000000d02027224 */ /* 0x080fe400078e0206 */
[----:B------:R-:W-:Y:S02]  /*0300*/  IMAD R3, R5, R13, R8 ;  /* 0x0000000d05037224 */ /* 0x000fe400078e0208 */
[----:B------:R-:W-:Y:S01]  /*0310*/  IMAD.SHL.U32 R8, R49, 0x10, RZ ;  /* 0x0000001031087824 */ /* 0x000fe200078e00ff */
[C---:B------:R-:W-:Y:S01]  /*0320*/  ISETP.GT.U32.AND P0, PT, R11.reuse, R2, PT ;  /* 0x000000020b00720c */ /* 0x040fe20003f04070 */
[----:B------:R-:W-:Y:S01]  /*0330*/  CS2R R12, SRZ ;  /* 0x00000000000c7805 */ /* 0x000fe2000001ff00 */
[----:B------:R-:W-:-:S11]  /*0340*/  ISETP.GT.U32.AND P3, PT, R11, R3, PT ;  /* 0x000000030b00720c */ /* 0x000fd60003f64070 */
[--C-:B------:R-:W-:Y:S02]  /*0350*/  @!P0 IMAD.IADD R2, R2, 0x1, -R11.reuse ;  /* 0x0000000102028824 */ /* 0x100fe400078e0a0b */
[----:B------:R-:W-:Y:S01]  /*0360*/  @!P3 IMAD.IADD R3, R3, 0x1, -R11 ;  /* 0x000000010303b824 */ /* 0x000fe200078e0a0b */
[----:B------:R-:W-:Y:S02]  /*0370*/  @!P3 IADD3 R5, R5, 0x1, RZ ;  /* 0x000000010505b810 */ /* 0x000fe40007ffe0ff */
[----:B------:R-:W-:Y:S02]  /*0380*/  ISETP.GT.U32.AND P1, PT, R11, R2, PT ;  /* 0x000000020b00720c */ /* 0x000fe40003f24070 */
[----:B------:R-:W-:Y:S02]  /*0390*/  ISETP.GE.U32.AND P0, PT, R3, R11, PT ;  /* 0x0000000b0300720c */ /* 0x000fe40003f06070 */
[----:B------:R-:W-:-:S09]  /*03a0*/  LOP3.LUT R3, RZ, R4, RZ, 0x33, !PT ;  /* 0x00000004ff037212 */ /* 0x000fd200078e33ff */
[----:B------:R-:W-:Y:S02]  /*03b0*/  @!P1 IMAD.IADD R2, R2, 0x1, -R11 ;  /* 0x0000000102029824 */ /* 0x000fe400078e0a0b */
[----:B------:R-:W-:Y:S01]  /*03c0*/  @P0 IADD3 R5, R5, 0x1, RZ ;  /* 0x0000000105050810 */ /* 0x000fe20007ffe0ff */
[----:B------:R-:W-:Y:S01]  /*03d0*/  CS2R R10, SRZ ;  /* 0x00000000000a7805 */ /* 0x000fe2000001ff00 */
[----:B------:R-:W-:Y:S01]  /*03e0*/  @!P2 IMAD.MOV R2, RZ, RZ, -R2 ;  /* 0x000000ffff02a224 */ /* 0x000fe200078e0a02 */
[----:B------:R-:W-:Y:S02]  /*03f0*/  ISETP.NE.AND P0, PT, R4, RZ, PT ;  /* 0x000000ff0400720c */ /* 0x000fe40003f05270 */
[----:B------:R-:W-:Y:S02]  /*0400*/  IMAD.MOV.U32 R4, RZ, RZ, R5 ;  /* 0x000000ffff047224 */ /* 0x000fe400078e0005 */
[----:B------:R-:W-:Y:S01]  /*0410*/  SEL R5, R3, R2, !P0 ;  /* 0x0000000203057207 */ /* 0x000fe20004000000 */
[----:B------:R-:W-:-:S02]  /*0420*/  IMAD.MOV.U32 R2, RZ, RZ, RZ ;  /* 0x000000ffff027224 */ /* 0x000fc400078e00ff */
[----:B------:R-:W-:Y:S02]  /*0430*/  @!P4 IMAD.MOV R4, RZ, RZ, -R4 ;  /* 0x000000ffff04c224 */ /* 0x000fe400078e0a04 */
[----:B------:R-:W-:-:S03]  /*0440*/  IMAD R5, R0, 0x8, R5 ;  /* 0x0000000800057824 */ /* 0x000fc600078e0205 */
[----:B------:R-:W-:Y:S01]  /*0450*/  SEL R3, R3, R4, !P0 ;  /* 0x0000000403037207 */ /* 0x000fe20004000000 */
[----:B------:R-:W-:-:S04]  /*0460*/  IMAD.SHL.U32 R48, R5, 0x40, RZ ;  /* 0x0000004005307824 */ /* 0x000fc800078e00ff */
[----:B------:R-:W-:Y:S01]  /*0470*/  IMAD.SHL.U32 R0, R3, 0x40, RZ ;  /* 0x0000004003007824 */ /* 0x000fe200078e00ff */
[----:B------:R-:W-:-:S04]  /*0480*/  LOP3.LUT R3, R48, R53, RZ, 0xfc, !PT ;  /* 0x0000003530037212 */ /* 0x000fc800078efcff */
[----:B------:R-:W-:Y:S01]  /*0490*/  LOP3.LUT R4, R0, R53, RZ, 0xfc, !PT ;  /* 0x0000003500047212 */ /* 0x000fe200078efcff */
[----:B------:R-:W-:-:S04]  /*04a0*/  IMAD.HI R2, R3, -0x6e5d4c3b, R2 ;  /* 0x91a2b3c503027827 */ /* 0x000fc800078e0202 */
[----:B------:R-:W-:Y:S01]  /*04b0*/  IMAD.HI R6, R4, 0x2aaaaaab, RZ ;  /* 0x2aaaaaab04067827 */ /* 0x000fe200078e02ff */
[----:B------:R-:W-:-:S04]  /*04c0*/  SHF.R.U32.HI R5, RZ, 0x1f, R2 ;  /* 0x0000001fff057819 */ /* 0x000fc80000011602 */
[----:B------:R-:W-:Y:S02]  /*04d0*/  SHF.R.U32.HI R7, RZ, 0x1f, R6 ;  /* 0x0000001fff077819 */ /* 0x000fe40000011606 */
[----:B------:R-:W-:Y:S02]  /*04e0*/  LEA.HI R5, R2, R5, RZ, 0x15 ;  /* 0x0000000502057211 */ /* 0x000fe400078fa8ff */
[----:B------:R-:W-:Y:S02]  /*04f0*/  LEA.HI R7, R6, R7, RZ, 0x17 ;  /* 0x0000000706077211 */ /* 0x000fe400078fb8ff */
[----:B------:R-:W-:Y:S01]  /*0500*/  LOP3.LUT R2, R49, 0x8, RZ, 0xc0, !PT ;  /* 0x0000000831027812 */ /* 0x000fe200078ec0ff */
[----:B------:R-:W-:Y:S01]  /*0510*/  IMAD R5, R5, -0xe10, R3 ;  /* 0xfffff1f005057824 */ /* 0x000fe200078e0203 */
[----:B------:R-:W-:Y:S01]  /*0520*/  LOP3.LUT R6, R8, 0x10, RZ, 0xc0, !PT ;  /* 0x0000001008067812 */ /* 0x000fe200078ec0ff */
[----:B------:R-:W-:Y:S02]  /*0530*/  IMAD R7, R7, -0xc00, R4 ;  /* 0xfffff40007077824 */ /* 0x000fe400078e0204 */
[C---:B------:R-:W-:Y:S01]  /*0540*/  IMAD.SHL.U32 R3, R2.reuse, 0x2, RZ ;  /* 0x0000000202037824 */ /* 0x040fe200078e00ff */
[----:B------:R-:W-:Y:S01]  /*0550*/  LOP3.LUT R2, R2, 0x7, R49, 0xf8, !PT ;  /* 0x0000000702027812 */ /* 0x000fe200078ef831 */
[----:B------:R-:W-:-:S02]  /*0560*/  IMAD R5, R5, 0x3000, R6 ;  /* 0x0000300005057824 */ /* 0x000fc400078e0206 */
[----:B------:R-:W-:Y:S01]  /*0570*/  IMAD R7, R7, 0x3000, R6 ;  /* 0x0000300007077824 */ /* 0x000fe200078e0206 */
[----:B------:R-:W-:Y:S01]  /*0580*/  LOP3.LUT R8, R3, 0x10, R8, 0x78, !PT ;  /* 0x0000001003087812 */ /* 0x000fe200078e7808 */
[----:B------:R-:W-:Y:S01]  /*0590*/  IMAD.SHL.U32 R4, R49, 0x4, RZ ;  /* 0x0000000431047824 */ /* 0x000fe200078e00ff */
[----:B------:R-:W-:Y:S02]  /*05a0*/  IADD3 R56, P0, R5, c[0x0][0x160], RZ ;  /* 0x0000580005387a10 */ /* 0x000fe40007f1e0ff */
[----:B------:R-:W-:Y:S01]  /*05b0*/  IADD3 R54, P1, R7, c[0x0][0x168], RZ ;  /* 0x00005a0007367a10 */ /* 0x000fe20007f3e0ff */
[----:B------:R-:W-:Y:S01]  /*05c0*/  IMAD R53, R53, 0x20, R8 ;  /* 0x0000002035357824 */ /* 0x000fe200078e0208 */
[----:B------:R-:W-:Y:S02]  /*05d0*/  LEA.HI.X.SX32 R57, R5, c[0x0][0x164], 0x1, P0 ;  /* 0x0000590005397a11 */ /* 0x000fe400000f0eff */
[----:B------:R-:W-:Y:S02]  /*05e0*/  LEA.HI.X.SX32 R55, R7, c[0x0][0x16c], 0x1, P1 ;  /* 0x00005b0007377a11 */ /* 0x000fe400008f0eff */
[----:B------:R-:W-:Y:S01]  /*05f0*/  LOP3.LUT R51, R2, 0x10, R9, 0xf8, !PT ;  /* 0x0000001002337812 */ /* 0x000fe200078ef809 */
[----:B------:R1:W-:Y:S01]  /*0600*/  LDGSTS.E.BYPASS.128 [R53], [R56.64] ;  /* 0x0000000038357fae */ /* 0x0003e2000b901c48 */
[----:B------:R-:W-:-:S02]  /*0610*/  LOP3.LUT R6, R9, 0x10, RZ, 0xc0, !PT ;  /* 0x0000001009067812 */ /* 0x000fc400078ec0ff */
[----:B------:R-:W-:Y:S01]  /*0620*/  LOP3.LUT R2, R9, 0x8, RZ, 0xc0, !PT ;  /* 0x0000000809027812 */ /* 0x000fe200078ec0ff */
[----:B------:R-:W0:Y:S01]  /*0630*/  LDGDEPBAR ;  /* 0x00000000000079af */ /* 0x000e220000000000 */
[----:B------:R-:W-:Y:S02]  /*0640*/  LOP3.LUT R50, R3, 0x10, R4, 0x78, !PT ;  /* 0x0000001003327812 */ /* 0x000fe400078e7804 */
[--C-:B------:R-:W-:Y:S01]  /*0650*/  LOP3.LUT R4, R4, 0x10, R49.reuse, 0x48, !PT ;  /* 0x0000001004047812 */ /* 0x100fe200078e4831 */
[----:B------:R1:W-:Y:S01]  /*0660*/  LDGSTS.E.BYPASS.128 [R53+0x800], [R54.64] ;  /* 0x0080000036357fae */ /* 0x0003e2000b901c48 */
[--C-:B------:R-:W-:Y:S02]  /*0670*/  LOP3.LUT R3, R6, 0xf, R49.reuse, 0xf8, !PT ;  /* 0x0000000f06037812 */ /* 0x100fe400078ef831 */
[----:B------:R-:W-:Y:S01]  /*0680*/  LOP3.LUT R9, R2, 0x7, R49, 0xf8, !PT ;  /* 0x0000000702097812 */ /* 0x000fe200078ef831 */
[----:B------:R-:W0:Y:S01]  /*0690*/  LDGDEPBAR ;  /* 0x00000000000079af */ /* 0x000e220000000000 */
[--C-:B------:R-:W-:Y:S01]  /*06a0*/  IMAD R51, R51, 0x20, R4.reuse ;  /* 0x0000002033337824 */ /* 0x100fe200078e0204 */
[----:B------:R-:W-:Y:S01]  /*06b0*/  CS2R R6, SRZ ;  /* 0x0000000000067805 */ /* 0x000fe2000001ff00 */
[----:B------:R-:W-:-:S02]  /*06c0*/  IMAD R52, R3, 0x20, R4 ;  /* 0x0000002003347824 */ /* 0x000fc400078e0204 */
[----:B------:R-:W-:Y:S01]  /*06d0*/  IMAD R50, R9, 0x20, R50 ;  /* 0x0000002009327824 */ /* 0x000fe200078e0232 */
[----:B------:R-:W-:Y:S01]  /*06e0*/  CS2R R4, SRZ ;  /* 0x0000000000047805 */ /* 0x000fe2000001ff00 */
[----:B------:R-:W-:Y:S02]  /*06f0*/  CS2R R8, SRZ ;  /* 0x0000000000087805 */ /* 0x000fe4000001ff00 */
.L_x_0:
[----:B------:R-:W-:-:S04]  /*0700*/  DEPBAR.LE SB0, 0x0 ;  /* 0x000080000000791a */ /* 0x000fc80000000000 */
[----:B------:R-:W-:Y:S02]  /*0710*/  UIADD3 UR6, UR5, 0x1, URZ ;  /* 0x0000000105067890 */ /* 0x000fe4000fffe03f */
[----:B------:R-:W-:-:S04]  /*0720*/  UISETP.GT.U32.AND UP0, UPT, UR5, 0x7ffffffe, UPT ;  /* 0x7ffffffe0500788c */ /* 0x000fc8000bf04070 */
[----:B------:R-:W-:Y:S02]  /*0730*/  USEL UR6, UR6, URZ, UP0 ;  /* 0x0000003f06067287 */ /* 0x000fe40008000000 */
[----:B------:R-:W-:Y:S02]  /*0740*/  UISETP.NE.U32.AND UP0, UPT, UR10, 0x3000, UPT ;  /* 0x000030000a00788c */ /* 0x000fe4000bf05070 */
[----:B------:R-:W-:Y:S02]  /*0750*/  UIADD3 UR5, UR6, 0x1, URZ ;  /* 0x0000000106057890 */ /* 0x000fe4000fffe03f */
[----:B------:R-:W-:Y:S01]  /*0760*/  IMAD.U32 R3, RZ, RZ, UR6 ;  /* 0x00000006ff037e24 */ /* 0x000fe2000f8e00ff */
[----:B------:R-:W-:Y:S01]  /*0770*/  UISETP.NE.AND.EX UP0, UPT, UR4, URZ, UPT, UP0 ;  /* 0x0000003f0400728c */ /* 0x000fe2000bf05300 */
[----:B------:R-:W-:Y:S02]  /*0780*/  IMAD.U32 R20, RZ, RZ, UR6 ;  /* 0x00000006ff147e24 */ /* 0x000fe4000f8e00ff */
[----:B------:R-:W-:-:S02]  /*0790*/  IMAD.U32 R21, RZ, RZ, UR6 ;  /* 0x00000006ff157e24 */ /* 0x000fc4000f8e00ff */
[----:B-1----:R-:W-:Y:S01]  /*07a0*/  IMAD R40, R3, 0x800, R52 ;  /* 0x0000080003287824 */ /* 0x002fe200078e0234 */
[----:B------:R-:W-:Y:S01]  /*07b0*/  BAR.SYNC.DEFER_BLOCKING 0x0 ;  /* 0x0000000000007b1d */ /* 0x000fe20000010000 */
[----:B------:R-:W-:Y:S01]  /*07c0*/  IMAD R20, R20, 0x800, R51 ;  /* 0x0000080014147824 */ /* 0x000fe200078e0233 */
[----:B------:R-:W-:Y:S01]  /*07d0*/  PLOP3.LUT P1, PT, PT, PT, UP0, 0x80, 0x0 ;  /* 0x000000000000781c */ /* 0x000fe20003f2f008 */
[----:B------:R-:W-:Y:S01]  /*07e0*/  IMAD R58, R21, 0x800, R50 ;  /* 0x00000800153a7824 */ /* 0x000fe200078e0232 */
[----:B------:R-:W-:-:S04]  /*07f0*/  UISETP.GT.U32.AND UP0, UPT, UR6, 0x7ffffffe, UPT ;  /* 0x7ffffffe0600788c */ /* 0x000fc8000bf04070 */
[----:B------:R-:W-:Y:S02]  /*0800*/  USEL UR5, UR5, URZ, UP0 ;  /* 0x0000003f05057287 */ /* 0x000fe40008000000 */
[----:B------:R-:W-:-:S04]  /*0810*/  UIADD3 UR6, UP0, UR10, 0x20, URZ ;  /* 0x000000200a067890 */ /* 0x000fc8000ff1e03f */
[----:B------:R-:W-:Y:S02]  /*0820*/  UIADD3.X UR7, URZ, UR4, URZ, UP0, !UPT ;  /* 0x000000043f077290 */ /* 0x000fe400087fe43f */
[----:B------:R-:W-:-:S04]  /*0830*/  UISETP.NE.U32.AND UP0, UPT, UR6, 0x3000, UPT ;  /* 0x000030000600788c */ /* 0x000fc8000bf05070 */
[----:B------:R-:W-:Y:S01]  /*0840*/  UISETP.NE.AND.EX UP0, UPT, UR7, URZ, UPT, UP0 ;  /* 0x0000003f0700728c */ /* 0x000fe2000bf05300 */
[----:B------:R-:W-:Y:S04]  /*0850*/  LDSM.16.M88.2 R2, [R58+0x800] ;  /* 0x000800003a02783b */ /* 0x000fe80000000100 */
[----:B------:R-:W2:Y:S04]  /*0860*/  LDSM.16.M88.4 R40, [R40] ;  /* 0x000000002828783b */ /* 0x000ea80000000200 */
[----:B------:R-:W3:Y:S04]  /*0870*/  LDSM.16.M88.4 R20, [R20+0x400] ;  /* 0x000400001414783b */ /* 0x000ee80000000200 */
[----:B------:R-:W4:Y:S04]  /*0880*/  LDSM.16.M88.2 R46, [R58+0xa00] ;  /* 0x000a00003a2e783b */ /* 0x000f280000000100 */
[----:B------:R-:W1:Y:S01]  /*0890*/  LDSM.16.M88.2 R44, [R58+0xc00] ;  /* 0x000c00003a2c783b */ /* 0x000e620000000100 */
[-C--:B--2---:R-:W-:Y:S08]  /*08a0*/  IMMA.16832.S8.S8.SAT R28, R40.ROW, R2.reuse.COL, R28 ;  /* 0x00000002281c7237 */ /* 0x084ff00000445c1c */
[----:B---3--:R-:W-:Y:S01]  /*08b0*/  IMMA.16832.S8.S8.SAT R36, R20.ROW, R2.COL, R36 ;  /* 0x0000000214247237 */ /* 0x008fe20000445c24 */
[----:B------:R2:W3:Y:S07]  /*08c0*/  LDSM.16.M88.2 R2, [R58+0xe00] ;  /* 0x000e00003a02783b */ /* 0x0004ee0000000100 */
[C---:B----4-:R-:W-:Y:S08]  /*08d0*/  IMMA.16832.S8.S8.SAT R32, R40.reuse.ROW, R46.COL, R32 ;  /* 0x0000002e28207237 */ /* 0x050ff00000445c20 */
[-C--:B-1----:R-:W-:Y:S08]  /*08e0*/  IMMA.16832.S8.S8.SAT R12, R40.ROW, R44.reuse.COL, R12 ;  /* 0x0000002c280c7237 */ /* 0x082ff00000445c0c */
[C---:B------:R-:W-:Y:S07]  /*08f0*/  IMMA.16832.S8.S8.SAT R16, R20.reuse.ROW, R44.COL, R16 ;  /* 0x0000002c14107237 */ /* 0x040fee0000445c10 */
[----:B------:R-:W-:Y:S01]  /*0900*/  IMAD.U32 R45, RZ, RZ, UR5 ;  /* 0x00000005ff2d7e24 */ /* 0x000fe2000f8e00ff */
[----:B------:R-:W-:Y:S03]  /*0910*/  IMMA.16832.S8.S8.SAT R8, R20.ROW, R46.COL, R8 ;  /* 0x0000002e14087237 */ /* 0x000fe60000445c08 */
[----:B--2---:R-:W-:Y:S01]  /*0920*/  IMAD R58, R45, 0x800, R50 ;  /* 0x000008002d3a7824 */ /* 0x004fe200078e0232 */
[----:B------:R-:W-:Y:S04]  /*0930*/  BAR.SYNC.DEFER_BLOCKING 0x0 ;  /* 0x0000000000007b1d */ /* 0x000fe80000010000 */
[-C--:B---3--:R-:W-:Y:S07]  /*0940*/  IMMA.16832.S8.S8.SAT R4, R40.ROW, R2.reuse.COL, R4 ;  /* 0x0000000228047237 */ /* 0x088fee0000445c04 */
[----:B------:R-:W-:Y:S01]  /*0950*/  IADD3 R42, P0, R56, UR10, RZ ;  /* 0x0000000a382a7c10 */ /* 0x000fe2000ff1e0ff */
[----:B------:R-:W-:Y:S03]  /*0960*/  IMMA.16832.S8.S8.SAT R20, R20.ROW, R2.COL, R24 ;  /* 0x0000000214147237 */ /* 0x000fe60000445c18 */
[----:B------:R-:W-:-:S02]  /*0970*/  IADD3.X R43, R57, UR4, RZ, P0, !PT ;  /* 0x00000004392b7c10 */ /* 0x000fc400087fe4ff */
[----:B------:R-:W-:-:S04]  /*0980*/  IADD3 R40, P0, R54, UR10, RZ ;  /* 0x0000000a36287c10 */ /* 0x000fc8000ff1e0ff */
[----:B------:R-:W-:Y:S01]  /*0990*/  IADD3.X R41, R55, UR4, RZ, P0, !PT ;  /* 0x0000000437297c10 */ /* 0x000fe200087fe4ff */
[----:B------:R-:W-:Y:S01]  /*09a0*/  @!PT LDS RZ, [RZ] ;  /* 0x00000000fffff984 */ /* 0x000fe20000000800 */
[----:B------:R-:W-:Y:S01]  /*09b0*/  @!PT LDS RZ, [RZ] ;  /* 0x00000000fffff984 */ /* 0x000fe20000000800 */
[----:B------:R-:W-:Y:S01]  /*09c0*/  @!PT LDS RZ, [RZ] ;  /* 0x00000000fffff984 */ /* 0x000fe20000000800 */
[----:B------:R1:W-:Y:S04]  /*09d0*/  LDGSTS.E.BYPASS.128 [R53], [R42.64], P1 ;  /* 0x000000002a357fae */ /* 0x0003e80008901c48 */
[----:B------:R-:W0:Y:S04]  /*09e0*/  LDGDEPBAR ;  /* 0x00000000000079af */ /* 0x000e280000000000 */
[----:B------:R2:W-:Y:S01]  /*09f0*/  LDGSTS.E.BYPASS.128 [R53+0x800], [R40.64], P1 ;  /* 0x0080000028357fae */ /* 0x0005e20008901c48 */
[----:B------:R-:W-:Y:S01]  /*0a00*/  PLOP3.LUT P1, PT, PT, PT, UP0, 0x80, 0x0 ;  /* 0x000000000000781c */ /* 0x000fe20003f2f008 */
[----:B------:R-:W-:-:S02]  /*0a10*/  UISETP.GT.U32.AND UP0, UPT, UR5, 0x7ffffffe, UPT ;  /* 0x7ffffffe0500788c */ /* 0x000fc4000bf04070 */
[----:B------:R-:W0:Y:S01]  /*0a20*/  LDGDEPBAR ;  /* 0x00000000000079af */ /* 0x000e220000000000 */
[----:B-1----:R-:W-:Y:S02]  /*0a30*/  IMAD.U32 R43, RZ, RZ, UR5 ;  /* 0x00000005ff2b7e24 */ /* 0x002fe4000f8e00ff */
[----:B------:R-:W-:-:S04]  /*0a40*/  IMAD.U32 R42, RZ, RZ, UR5 ;  /* 0x00000005ff2a7e24 */ /* 0x000fc8000f8e00ff */
[----:B------:R-:W-:Y:S02]  /*0a50*/  IMAD R24, R42, 0x800, R51 ;  /* 0x000008002a187824 */ /* 0x000fe400078e0233 */
[----:B--2---:R-:W-:Y:S01]  /*0a60*/  IMAD R40, R43, 0x800, R52 ;  /* 0x000008002b287824 */ /* 0x004fe200078e0234 */
[----:B------:R-:W-:-:S04]  /*0a70*/  DEPBAR.LE SB0, 0x0 ;  /* 0x000080000000791a */ /* 0x000fc80000000000 */
[----:B------:R-:W-:Y:S06]  /*0a80*/  BAR.SYNC.DEFER_BLOCKING 0x0 ;  /* 0x0000000000007b1d */ /* 0x000fec0000010000 */
[----:B------:R-:W-:Y:S04]  /*0a90*/  LDSM.16.M88.2 R2, [R58+0x800] ;  /* 0x000800003a02783b */ /* 0x000fe80000000100 */
[----:B------:R-:W1:Y:S04]  /*0aa0*/  LDSM.16.M88.4 R40, [R40] ;  /* 0x000000002828783b */ /* 0x000e680000000200 */
[----:B------:R-:W2:Y:S04]  /*0ab0*/  LDSM.16.M88.4 R24, [R24+0x400] ;  /* 0x000400001818783b */ /* 0x000ea80000000200 */
[----:B------:R-:W3:Y:S04]  /*0ac0*/  LDSM.16.M88.2 R46, [R58+0xa00] ;  /* 0x000a00003a2e783b */ /* 0x000ee80000000100 */
[----:B------:R-:W4:Y:S01]  /*0ad0*/  LDSM.16.M88.2 R44, [R58+0xc00] ;  /* 0x000c00003a2c783b */ /* 0x000f220000000100 */
[-C--:B-1----:R-:W-:Y:S08]  /*0ae0*/  IMMA.16832.S8.S8.SAT R28, R40.ROW, R2.reuse.COL, R28 ;  /* 0x00000002281c7237 */ /* 0x082ff00000445c1c */
[----:B--2---:R-:W-:Y:S01]  /*0af0*/  IMMA.16832.S8.S8.SAT R36, R24.ROW, R2.COL, R36 ;  /* 0x0000000218247237 */ /* 0x004fe20000445c24 */
[----:B------:R-:W1:Y:S07]  /*0b00*/  LDSM.16.M88.2 R2, [R58+0xe00] ;  /* 0x000e00003a02783b */ /* 0x000e6e0000000100 */
[C---:B---3--:R-:W-:Y:S08]  /*0b10*/  IMMA.16832.S8.S8.SAT R32, R40.reuse.ROW, R46.COL, R32 ;  /* 0x0000002e28207237 */ /* 0x048ff00000445c20 */
[-C--:B----4-:R-:W-:Y:S08]  /*0b20*/  IMMA.16832.S8.S8.SAT R12, R40.ROW, R44.reuse.COL, R12 ;  /* 0x0000002c280c7237 */ /* 0x090ff00000445c0c */
[C---:B------:R-:W-:Y:S08]  /*0b30*/  IMMA.16832.S8.S8.SAT R16, R24.reuse.ROW, R44.COL, R16 ;  /* 0x0000002c18107237 */ /* 0x040ff00000445c10 */
[----:B------:R-:W-:Y:S08]  /*0b40*/  IMMA.16832.S8.S8.SAT R8, R24.ROW, R46.COL, R8 ;  /* 0x0000002e18087237 */ /* 0x000ff00000445c08 */
[-C--:B-1----:R-:W-:Y:S01]  /*0b50*/  IMMA.16832.S8.S8.SAT R4, R40.ROW, R2.reuse.COL, R4 ;  /* 0x0000000228047237 */ /* 0x082fe20000445c04 */
[----:B------:R-:W-:Y:S06]  /*0b60*/  BAR.SYNC.DEFER_BLOCKING 0x0 ;  /* 0x0000000000007b1d */ /* 0x000fec0000010000 */
[----:B------:R-:W-:Y:S01]  /*0b70*/  IADD3 R42, P0, R56, UR6, RZ ;  /* 0x00000006382a7c10 */ /* 0x000fe2000ff1e0ff */
[----:B------:R-:W-:Y:S03]  /*0b80*/  IMMA.16832.S8.S8.SAT R20, R24.ROW, R2.COL, R20 ;  /* 0x0000000218147237 */ /* 0x000fe60000445c14 */
[----:B------:R-:W-:-:S02]  /*0b90*/  IADD3.X R43, R57, UR7, RZ, P0, !PT ;  /* 0x00000007392b7c10 */ /* 0x000fc400087fe4ff */
[----:B------:R-:W-:Y:S01]  /*0ba0*/  IADD3 R40, P0, R54, UR6, RZ ;  /* 0x0000000636287c10 */ /* 0x000fe2000ff1e0ff */
[----:B------:R-:W-:-:S03]  /*0bb0*/  UIADD3 UR6, UR5, 0x1, URZ ;  /* 0x0000000105067890 */ /* 0x000fc6000fffe03f */
[----:B------:R-:W-:Y:S01]  /*0bc0*/  IADD3.X R41, R55, UR7, RZ, P0, !PT ;  /* 0x0000000737297c10 */ /* 0x000fe200087fe4ff */
[----:B------:R-:W-:Y:S02]  /*0bd0*/  USEL UR6, UR6, URZ, UP0 ;  /* 0x0000003f06067287 */ /* 0x000fe40008000000 */
[----:B------:R-:W-:-:S04]  /*0be0*/  UIADD3 UR5, UP0, UR10, 0x40, URZ ;  /* 0x000000400a057890 */ /* 0x000fc8000ff1e03f */
[----:B------:R-:W-:Y:S01]  /*0bf0*/  IMAD.U32 R45, RZ, RZ, UR6 ;  /* 0x00000006ff2d7e24 */ /* 0x000fe2000f8e00ff */
[----:B------:R-:W-:Y:S01]  /*0c00*/  @!PT LDS RZ, [RZ] ;  /* 0x00000000fffff984 */ /* 0x000fe20000000800 */
[----:B------:R-:W-:Y:S01]  /*0c10*/  @!PT LDS RZ, [RZ] ;  /* 0x00000000fffff984 */ /* 0x000fe20000000800 */
[----:B------:R-:W-:Y:S01]  /*0c20*/  @!PT LDS RZ, [RZ] ;  /* 0x00000000fffff984 */ /* 0x000fe20000000800 */
[----:B------:R1:W-:Y:S01]  /*0c30*/  LDGSTS.E.BYPASS.128 [R53], [R42.64], P1 ;  /* 0x000000002a357fae */ /* 0x0003e20008901c48 */
[----:B------:R-:W-:Y:S02]  /*0c40*/  UIADD3.X UR7, URZ, UR4, URZ, UP0, !UPT ;  /* 0x000000043f077290 */ /* 0x000fe400087fe43f */
[----:B------:R-:W-:Y:S01]  /*0c50*/  IMAD R58, R45, 0x800, R50 ;  /* 0x000008002d3a7824 */ /* 0x000fe200078e0232 */
[----:B------:R-:W0:Y:S01]  /*0c60*/  LDGDEPBAR ;  /* 0x00000000000079af */ /* 0x000e220000000000 */
[----:B------:R-:W-:-:S03]  /*0c70*/  UISETP.NE.U32.AND UP0, UPT, UR5, 0x3000, UPT ;  /* 0x000030000500788c */ /* 0x000fc6000bf05070 */
[----:B------:R2:W-:Y:S01]  /*0c80*/  LDGSTS.E.BYPASS.128 [R53+0x800], [R40.64], P1 ;  /* 0x0080000028357fae */ /* 0x0005e20008901c48 */
[----:B------:R-:W-:-:S03]  /*0c90*/  UISETP.NE.AND.EX UP0, UPT, UR7, URZ, UPT, UP0 ;  /* 0x0000003f0700728c */ /* 0x000fc6000bf05300 */
[----:B------:R-:W0:Y:S01]  /*0ca0*/  LDGDEPBAR ;  /* 0x00000000000079af */ /* 0x000e220000000000 */
[----:B-1----:R-:W-:Y:S02]  /*0cb0*/  IMAD.U32 R43, RZ, RZ, UR6 ;  /* 0x00000006ff2b7e24 */ /* 0x002fe4000f8e00ff */
[----:B------:R-:W-:Y:S01]  /*0cc0*/  IMAD.U32 R42, RZ, RZ, UR6 ;  /* 0x00000006ff2a7e24 */ /* 0x000fe2000f8e00ff */
[----:B------:R-:W-:Y:S01]  /*0cd0*/  PLOP3.LUT P1, PT, PT, PT, UP0, 0x80, 0x0 ;  /* 0x000000000000781c */ /* 0x000fe20003f2f008 */
[----:B------:R-:W-:Y:S02]  /*0ce0*/  UISETP.GT.U32.AND UP0, UPT, UR6, 0x7ffffffe, UPT ;  /* 0x7ffffffe0600788c */ /* 0x000fe4000bf04070 */
        /* <DEDUP_REMOVED lines=41> */
[----:B------:R-:W-:Y:S02]  /*0f80*/  UIADD3 UR10, UP0, UR10, 0x80, URZ ;  /* 0x000000800a0a7890 */ /* 0x000fe4000ff1e03f */
[----:B------:R-:W-:Y:S02]  /*0f90*/  IMAD R24, R42, 0x800, R51 ;  /* 0x000008002a187824 */ /* 0x000fe400078e0233 */
[----:B--2---:R-:W-:Y:S01]  /*0fa0*/  IMAD R40, R43, 0x800, R52 ;  /* 0x000008002b287824 */ /* 0x004fe200078e0234 */
[----:B------:R-:W-:-:S02]  /*0fb0*/  UIADD3.X UR4, URZ, UR4, URZ, UP0, !UPT ;  /* 0x000000043f047290 */ /* 0x000fc400087fe43f */
[----:B------:R-:W-:-:S04]  /*0fc0*/  UISETP.NE.U32.AND UP0, UPT, UR10, 0x3020, UPT ;  /* 0x000030200a00788c */ /* 0x000fc8000bf05070 */
[----:B------:R-:W-:Y:S01]  /*0fd0*/  UISETP.NE.AND.EX UP0, UPT, UR4, URZ, UPT, UP0 ;  /* 0x0000003f0400728c */ /* 0x000fe2000bf05300 */
        /* <DEDUP_REMOVED lines=11> */
[----:B----4-:R-:W-:Y:S08]  /*1090*/  IMMA.16832.S8.S8.SAT R12, R40.ROW, R44.COL, R12 ;  /* 0x0000002c280c7237 */ /* 0x010ff00000445c0c */
[C---:B------:R-:W-:Y:S08]  /*10a0*/  IMMA.16832.S8.S8.SAT R8, R24.reuse.ROW, R46.COL, R8 ;  /* 0x0000002e18087237 */ /* 0x040ff00000445c08 */
[----:B------:R-:W-:Y:S08]  /*10b0*/  IMMA.16832.S8.S8.SAT R16, R24.ROW, R44.COL, R16 ;  /* 0x0000002c18107237 */ /* 0x000ff00000445c10 */
[-C--:B-1----:R-:W-:Y:S01]  /*10c0*/  IMMA.16832.S8.S8.SAT R4, R40.ROW, R2.reuse.COL, R4 ;  /* 0x0000000228047237 */ /* 0x082fe20000445c04 */
[----:B------:R-:W-:Y:S06]  /*10d0*/  BAR.SYNC.DEFER_BLOCKING 0x0 ;  /* 0x0000000000007b1d */ /* 0x000fec0000010000 */
[----:B------:R-:W-:Y:S01]  /*10e0*/  IADD3 R42, P0, R56, UR6, RZ ;  /* 0x00000006382a7c10 */ /* 0x000fe2000ff1e0ff */
[----:B------:R-:W-:Y:S01]  /*10f0*/  IMMA.16832.S8.S8.SAT R24, R24.ROW, R2.COL, R20 ;  /* 0x0000000218187237 */ /* 0x000fe20000445c14 */
[----:B------:R-:W-:-:S02]  /*1100*/  IADD3 R40, P1, R54, UR6, RZ ;  /* 0x0000000636287c10 */ /* 0x000fc4000ff3e0ff */
[----:B------:R-:W-:Y:S02]  /*1110*/  IADD3.X R43, R57, UR7, RZ, P0, !PT ;  /* 0x00000007392b7c10 */ /* 0x000fe400087fe4ff */
[----:B------:R-:W-:Y:S02]  /*1120*/  PLOP3.LUT P0, PT, PT, PT, UP0, 0x80, 0x0 ;  /* 0x000000000000781c */ /* 0x000fe40003f0f008 */
[----:B------:R-:W-:Y:S01]  /*1130*/  IADD3.X R41, R55, UR7, RZ, P1, !PT ;  /* 0x0000000737297c10 */ /* 0x000fe20008ffe4ff */
[----:B------:R-:W-:Y:S01]  /*1140*/  @!PT LDS RZ, [RZ] ;  /* 0x00000000fffff984 */ /* 0x000fe20000000800 */
[----:B------:R-:W-:Y:S01]  /*1150*/  @!PT LDS RZ, [RZ] ;  /* 0x00000000fffff984 */ /* 0x000fe20000000800 */
[----:B------:R-:W-:Y:S01]  /*1160*/  @!PT LDS RZ, [RZ] ;  /* 0x00000000fffff984 */ /* 0x000fe20000000800 */
[----:B------:R1:W-:Y:S04]  /*1170*/  LDGSTS.E.BYPASS.128 [R53], [R42.64], P2 ;  /* 0x000000002a357fae */ /* 0x0003e80009101c48 */
[----:B------:R-:W0:Y:S04]  /*1180*/  LDGDEPBAR ;  /* 0x00000000000079af */ /* 0x000e280000000000 */
[----:B------:R1:W-:Y:S04]  /*1190*/  LDGSTS.E.BYPASS.128 [R53+0x800], [R40.64], P2 ;  /* 0x0080000028357fae */ /* 0x0003e80009101c48 */
[----:B------:R-:W0:Y:S01]  /*11a0*/  LDGDEPBAR ;  /* 0x00000000000079af */ /* 0x000e220000000000 */
[----:B------:R-:W-:Y:S05]  /*11b0*/  @P0 BRA `(.L_x_0) ;  /* 0xfffff54000000947 */ /* 0x000fea000383ffff */
[----:B------:R-:W-:Y:S01]  /*11c0*/  IMAD.SHL.U32 R20, R49, 0x10, RZ ;  /* 0x0000001031147824 */ /* 0x000fe200078e00ff */
[----:B------:R-:W-:-:S04]  /*11d0*/  DEPBAR.LE SB0, 0x0 ;  /* 0x000080000000791a */ /* 0x000fc80000000000 */
[C---:B------:R-:W-:Y:S01]  /*11e0*/  IMAD.SHL.U32 R2, R49.reuse, 0x2, RZ ;  /* 0x0000000231027824 */ /* 0x040fe200078e00ff */
[----:B------:R-:W-:Y:S01]  /*11f0*/  LOP3.LUT R3, R20, 0xc0, RZ, 0xc0, !PT ;  /* 0x000000c014037812 */ /* 0x000fe200078ec0ff */
[----:B------:R-:W-:Y:S01]  /*1200*/  IMAD.SHL.U32 R21, R49, 0x4, RZ ;  /* 0x0000000431157824 */ /* 0x000fe200078e00ff */
[----:B------:R-:W-:Y:S02]  /*1210*/  SHF.R.U32.HI R44, RZ, 0x2, R49 ;  /* 0x00000002ff2c7819 */ /* 0x000fe40000011631 */
[----:B------:R-:W-:Y:S02]  /*1220*/  LOP3.LUT R3, R3, 0x6, R2, 0xf8, !PT ;  /* 0x0000000603037812 */ /* 0x000fe400078ef802 */
[----:B------:R-:W-:Y:S02]  /*1230*/  LOP3.LUT R2, R0, 0x3c, R21, 0xf8, !PT ;  /* 0x0000003c00027812 */ /* 0x000fe400078ef815 */
[----:B------:R-:W-:Y:S02]  /*1240*/  LOP3.LUT R0, R21, 0x1fc, RZ, 0xc0, !PT ;  /* 0x000001fc15007812 */ /* 0x000fe400078ec0ff */
[----:B------:R-:W-:-:S02]  /*1250*/  LOP3.LUT R3, R3, 0x500, R20, 0xf8, !PT ;  /* 0x0000050003037812 */ /* 0x000fc400078ef814 */
[C---:B------:R-:W-:Y:S02]  /*1260*/  LOP3.LUT R20, R0.reuse, 0x200, RZ, 0xfc, !PT ;  /* 0x0000020000147812 */ /* 0x040fe400078efcff */
[C---:B------:R-:W-:Y:S02]  /*1270*/  LOP3.LUT R21, R0.reuse, 0x400, RZ, 0xfc, !PT ;  /* 0x0000040000157812 */ /* 0x040fe400078efcff */
[----:B------:R-:W-:Y:S02]  /*1280*/  LOP3.LUT R23, R0, 0x600, RZ, 0xfc, !PT ;  /* 0x0000060000177812 */ /* 0x000fe400078efcff */
[----:B------:R-:W-:Y:S02]  /*1290*/  SHF.R.U32.HI R22, RZ, 0x2, R20 ;  /* 0x00000002ff167819 */ /* 0x000fe40000011614 */
[----:B-1----:R-:W-:Y:S02]  /*12a0*/  SHF.R.U32.HI R40, RZ, 0x2, R21 ;  /* 0x00000002ff287819 */ /* 0x002fe40000011615 */
[----:B------:R-:W-:-:S02]  /*12b0*/  LOP3.LUT R21, R3, 0x200, RZ, 0xfc, !PT ;  /* 0x0000020003157812 */ /* 0x000fc400078efcff */
[----:B------:R-:W-:Y:S02]  /*12c0*/  SHF.R.U32.HI R42, RZ, 0x2, R23 ;  /* 0x00000002ff2a7819 */ /* 0x000fe40000011617 */
[----:B------:R-:W-:Y:S02]  /*12d0*/  LOP3.LUT R20, R3, 0x8, R44, 0xf8, !PT ;  /* 0x0000000803147812 */ /* 0x000fe400078ef82c */
[----:B------:R-:W-:Y:S02]  /*12e0*/  LOP3.LUT R23, R22, 0xf0, RZ, 0xc0, !PT ;  /* 0x000000f016177812 */ /* 0x000fe400078ec0ff */
[----:B------:R-:W-:Y:S02]  /*12f0*/  SHF.R.U32.HI R3, RZ, 0x2, R3 ;  /* 0x00000002ff037819 */ /* 0x000fe40000011603 */
[----:B------:R-:W-:Y:S01]  /*1300*/  SHF.R.U32.HI R22, RZ, 0x2, R21 ;  /* 0x00000002ff167819 */ /* 0x000fe20000011615 */
[----:B------:R-:W-:Y:S01]  /*1310*/  IMAD R50, R0, 0x4, R23 ;  /* 0x0000000400327824 */ /* 0x000fe200078e0217 */
[----:B------:R-:W-:-:S02]  /*1320*/  LOP3.LUT R21, R3, 0x170, RZ, 0xc0, !PT ;  /* 0x0000017003157812 */ /* 0x000fc400078ec0ff */
[----:B------:R-:W-:Y:S02]  /*1330*/  LOP3.LUT R23, R22, 0x1f0, RZ, 0xc0, !PT ;  /* 0x000001f016177812 */ /* 0x000fe400078ec0ff */
[----:B------:R-:W-:Y:S01]  /*1340*/  LOP3.LUT R51, R49, 0x70, RZ, 0xc0, !PT ;  /* 0x0000007031337812 */ /* 0x000fe200078ec0ff */
[C---:B------:R-:W-:Y:S01]  /*1350*/  IMAD R52, R20.reuse, 0x4, R21 ;  /* 0x0000000414347824 */ /* 0x040fe200078e0215 */
[----:B------:R-:W-:Y:S01]  /*1360*/  BAR.SYNC.DEFER_BLOCKING 0x0 ;  /* 0x0000000000007b1d */ /* 0x000fe20000010000 */
[----:B------:R-:W-:Y:S01]  /*1370*/  IMAD R53, R20, 0x4, R23 ;  /* 0x0000000414357824 */ /* 0x000fe200078e0217 */
[----:B------:R-:W-:Y:S01]  /*1380*/  LOP3.LUT R41, R40, 0x170, RZ, 0xc0, !PT ;  /* 0x0000017028297812 */ /* 0x000fe200078ec0ff */
[----:B------:R-:W-:Y:S01]  /*1390*/  IMAD R51, R0, 0x4, R51 ;  /* 0x0000000400337824 */ /* 0x000fe200078e0233 */
[----:B------:R-:W-:Y:S02]  /*13a0*/  LOP3.LUT R43, R42, 0x1f0, RZ, 0xc0, !PT ;  /* 0x000001f02a2b7812 */ /* 0x000fe400078ec0ff */
[----:B------:R-:W-:Y:S01]  /*13b0*/  SHF.R.U32.HI R49, RZ, 0x4, R49 ;  /* 0x00000004ff317819 */ /* 0x000fe20000011631 */
[----:B------:R-:W-:Y:S01]  /*13c0*/  IMAD R3, R0, 0x4, R41 ;  /* 0x0000000400037824 */ /* 0x000fe200078e0229 */
[----:B------:R-:W-:Y:S01]  /*13d0*/  ISETP.GE.AND P0, PT, R2, 0xc00, PT ;  /* 0x00000c000200780c */ /* 0x000fe20003f06270 */
[----:B------:R-:W-:Y:S01]  /*13e0*/  IMAD R0, R0, 0x4, R43 ;  /* 0x0000000400007824 */ /* 0x000fe200078e022b */
[----:B------:R-:W-:-:S04]  /*13f0*/  SGXT.U32 R49, R49, 0x3 ;  /* 0x000000033131781a */ /* 0x000fc80000000000 */
[----:B------:R-:W-:-:S04]  /*1400*/  LOP3.LUT R49, R49, R48, RZ, 0xfc, !PT ;  /* 0x0000003031317212 */ /* 0x000fc800078efcff */
[C---:B------:R-:W-:Y:S01]  /*1410*/  ISETP.LT.AND P1, PT, R49.reuse, 0xe10, !P0 ;  /* 0x00000e103100780c */ /* 0x040fe20004721270 */
[C---:B------:R-:W-:Y:S01]  /*1420*/  IMAD R2, R49.reuse, 0xc00, R2 ;  /* 0x00000c0031027824 */ /* 0x040fe200078e0202 */
[----:B------:R-:W-:Y:S04]  /*1430*/  STS.64 [R52], R28 ;  /* 0x0000001c34007388 */ /* 0x000fe80000000a00 */
[----:B------:R-:W-:Y:S04]  /*1440*/  STS.64 [R53+0x800], R30 ;  /* 0x0008001e35007388 */ /* 0x000fe80000000a00 */
[----:B------:R-:W-:Y:S04]  /*1450*/  STS.64 [R52+0x40], R32 ;  /* 0x0000402034007388 */ /* 0x000fe80000000a00 */
[----:B------:R-:W-:Y:S04]  /*1460*/  STS.64 [R53+0x840], R34 ;  /* 0x0008402235007388 */ /* 0x000fe80000000a00 */
[----:B------:R-:W-:Y:S04]  /*1470*/  STS.64 [R52+0x80], R12 ;  /* 0x0000800c34007388 */ /* 0x000fe80000000a00 */
[----:B------:R-:W-:Y:S04]  /*1480*/  STS.64 [R53+0x880], R14 ;  /* 0x0008800e35007388 */ /* 0x000fe80000000a00 */
[----:B------:R-:W-:Y:S04]  /*1490*/  STS.64 [R52+0xc0], R4 ;  /* 0x0000c00434007388 */ /* 0x000fe80000000a00 */
[----:B------:R-:W-:Y:S04]  /*14a0*/  STS.64 [R53+0x8c0], R6 ;  /* 0x0008c00635007388 */ /* 0x000fe80000000a00 */
[----:B------:R-:W-:Y:S06]  /*14b0*/  BAR.SYNC.DEFER_BLOCKING 0x0 ;  /* 0x0000000000007b1d */ /* 0x000fec0000010000 */
[----:B------:R-:W1:Y:S04]  /*14c0*/  LDS.128 R20, [R51] ;  /* 0x0000000033147984 */ /* 0x000e680000000c00 */
[----:B------:R-:W2:Y:S04]  /*14d0*/  LDS.128 R28, [R50+0x800] ;  /* 0x00080000321c7984 */ /* 0x000ea80000000c00 */
[----:B------:R-:W3:Y:S04]  /*14e0*/  LDS.128 R32, [R3+0x1000] ;  /* 0x0010000003207984 */ /* 0x000ee80000000c00 */
[----:B------:R-:W4:Y:S04]  /*14f0*/  LDS.128 R40, [R0+0x1800] ;  /* 0x0018000000287984 */ /* 0x000f280000000c00 */
[----:B------:R-:W-:Y:S06]  /*1500*/  BAR.SYNC.DEFER_BLOCKING 0x0 ;  /* 0x0000000000007b1d */ /* 0x000fec0000010000 */
[----:B------:R1:W-:Y:S04]  /*1510*/  STS.64 [R52], R36 ;  /* 0x0000002434007388 */ /* 0x0003e80000000a00 */
[----:B------:R-:W-:Y:S04]  /*1520*/  STS.64 [R53+0x800], R38 ;  /* 0x0008002635007388 */ /* 0x000fe80000000a00 */
[----:B------:R2:W-:Y:S04]  /*1530*/  STS.64 [R52+0x40], R8 ;  /* 0x0000400834007388 */ /* 0x0005e80000000a00 */
[----:B------:R3:W-:Y:S01]  /*1540*/  STS.64 [R53+0x840], R10 ;  /* 0x0008400a35007388 */ /* 0x0007e20000000a00 */
[----:B-1----:R-:W-:-:S03]  /*1550*/  LOP3.LUT R36, R49, 0x8, RZ, 0xfc, !PT ;  /* 0x0000000831247812 */ /* 0x002fc600078efcff */
[----:B------:R1:W-:Y:S01]  /*1560*/  STS.64 [R52+0x80], R16 ;  /* 0x0000801034007388 */ /* 0x0003e20000000a00 */
[----:B------:R-:W-:Y:S02]  /*1570*/  ISETP.LT.AND P6, PT, R36, 0xe10, !P0 ;  /* 0x00000e102400780c */ /* 0x000fe400047c1270 */
[----:B------:R-:W-:Y:S01]  /*1580*/  IADD3 R36, R2, 0x24000, RZ ;  /* 0x0002400002247810 */ /* 0x000fe20007ffe0ff */
[----:B------:R1:W-:Y:S01]  /*1590*/  STS.64 [R53+0x880], R18 ;  /* 0x0008801235007388 */ /* 0x0003e20000000a00 */
[C---:B--2---:R-:W-:Y:S02]  /*15a0*/  LOP3.LUT R9, R49.reuse, 0x10, RZ, 0xfc, !PT ;  /* 0x0000001031097812 */ /* 0x044fe400078efcff */
[C---:B------:R-:W-:Y:S01]  /*15b0*/  LOP3.LUT R8, R49.reuse, 0x20, RZ, 0xfc, !PT ;  /* 0x0000002031087812 */ /* 0x040fe200078efcff */
[----:B------:R2:W-:Y:S01]  /*15c0*/  STS.64 [R52+0xc0], R24 ;  /* 0x0000c01834007388 */ /* 0x0005e20000000a00 */
[----:B---3--:R-:W-:Y:S02]  /*15d0*/  LOP3.LUT R10, R49, 0x18, RZ, 0xfc, !PT ;  /* 0x00000018310a7812 */ /* 0x008fe400078efcff */
[----:B------:R-:W-:Y:S01]  /*15e0*/  ISETP.LT.AND P5, PT, R9, 0xe10, !P0 ;  /* 0x00000e100900780c */ /* 0x000fe200047a1270 */
[----:B------:R3:W-:Y:S01]  /*15f0*/  STS.64 [R53+0x8c0], R26 ;  /* 0x0008c01a35007388 */ /* 0x0007e20000000a00 */
[----:B------:R-:W-:-:S03]  /*1600*/  IMAD.MOV.U32 R9, RZ, RZ, 0x4 ;  /* 0x00000004ff097424 */ /* 0x000fc600078e00ff */
[----:B------:R-:W-:Y:S01]  /*1610*/  BAR.SYNC.DEFER_BLOCKING 0x0 ;  /* 0x0000000000007b1d */ /* 0x000fe20000010000 */
[----:B------:R-:W-:Y:S01]  /*1620*/  ISETP.LT.AND P4, PT, R10, 0xe10, !P0 ;  /* 0x00000e100a00780c */ /* 0x000fe20004781270 */
[-C--:B------:R-:W-:Y:S01]  /*1630*/  IMAD.WIDE R10, R2, R9.reuse, c[0x0][0x170] ;  /* 0x00005c00020a7625 */ /* 0x080fe200078e0209 */
[----:B------:R-:W-:Y:S02]  /*1640*/  ISETP.LT.AND P3, PT, R8, 0xe10, !P0 ;  /* 0x00000e100800780c */ /* 0x000fe40004761270 */
[----:B------:R-:W-:Y:S02]  /*1650*/  LOP3.LUT R8, R49, 0x28, RZ, 0xfc, !PT ;  /* 0x0000002831087812 */ /* 0x000fe400078efcff */
[----:B-1----:R-:W-:Y:S02]  /*1660*/  IADD3 R16, R2, 0x6000, RZ ;  /* 0x0000600002107810 */ /* 0x002fe40007ffe0ff */
[----:B------:R-:W-:Y:S02]  /*1670*/  ISETP.LT.AND P2, PT, R8, 0xe10, !P0 ;  /* 0x00000e100800780c */ /* 0x000fe40004741270 */
[----:B------:R-:W-:Y:S01]  /*1680*/  IADD3 R18, R2, 0xc000, RZ ;  /* 0x0000c00002127810 */ /* 0x000fe20007ffe0ff */
[----:B------:R-:W-:Y:S01]  /*1690*/  IMAD.WIDE R16, R16, R9, c[0x0][0x170] ;  /* 0x00005c0010107625 */ /* 0x000fe200078e0209 */
[----:B--2---:R-:W-:-:S02]  /*16a0*/  IADD3 R24, R2, 0x12000, RZ ;  /* 0x0001200002187810 */ /* 0x004fc40007ffe0ff */
[----:B------:R-:W-:Y:S01]  /*16b0*/  IADD3 R8, R2, 0x18000, RZ ;  /* 0x0001800002087810 */ /* 0x000fe20007ffe0ff */
[----:B------:R-:W-:Y:S01]  /*16c0*/  IMAD.WIDE R18, R18, R9, c[0x0][0x170] ;  /* 0x00005c0012127625 */ /* 0x000fe200078e0209 */
[----:B---3--:R-:W-:-:S03]  /*16d0*/  IADD3 R26, R2, 0x1e000, RZ ;  /* 0x0001e000021a7810 */ /* 0x008fc60007ffe0ff */
[----:B------:R-:W-:Y:S01]  /*16e0*/  IMAD.WIDE R24, R24, R9, c[0x0][0x170] ;  /* 0x00005c0018187625 */ /* 0x000fe200078e0209 */
[----:B------:R-:W1:Y:S04]  /*16f0*/  LDS.128 R4, [R51] ;  /* 0x0000000033047984 */ /* 0x000e680000000c00 */
[----:B------:R-:W2:Y:S04]  /*1700*/  LDS.128 R12, [R50+0x800] ;  /* 0x00080000320c7984 */ /* 0x000ea80000000c00 */
[----:B------:R3:W2:Y:S04]  /*1710*/  LDS.128 R44, [R3+0x1000] ;  /* 0x00100000032c7984 */ /* 0x0006a80000000c00 */
[----:B------:R4:W-:Y:S01]  /*1720*/  @P1 STG.E.128 [R10.64], R20 ;  /* 0x000000140a001986 */ /* 0x0009e2000c101d08 */
[----:B---3--:R-:W-:-:S03]  /*1730*/  LOP3.LUT R3, R49, 0x30, RZ, 0xfc, !PT ;  /* 0x0000003031037812 */ /* 0x008fc600078efcff */
[----:B------:R3:W-:Y:S01]  /*1740*/  @P6 STG.E.128 [R16.64], R28 ;  /* 0x0000001c10006986 */ /* 0x0007e2000c101d08 */
[----:B------:R-:W-:Y:S02]  /*1750*/  LOP3.LUT R49, R49, 0x38, RZ, 0xfc, !PT ;  /* 0x0000003831317812 */ /* 0x000fe400078efcff */
[----:B------:R-:W-:Y:S01]  /*1760*/  ISETP.LT.AND P1, PT, R3, 0xe10, !P0 ;  /* 0x00000e100300780c */ /* 0x000fe20004721270 */
[----:B------:R3:W-:Y:S01]  /*1770*/  @P5 STG.E.128 [R18.64], R32 ;  /* 0x0000002012005986 */ /* 0x0007e2000c101d08 */
[----:B------:R-:W-:-:S03]  /*1780*/  ISETP.LT.AND P0, PT, R49, 0xe10, !P0 ;  /* 0x00000e103100780c */ /* 0x000fc60004701270 */
[----:B----4-:R3:W-:Y:S01]  /*1790*/  @P4 STG.E.128 [R24.64], R40 ;  /* 0x0000002818004986 */ /* 0x0107e2000c101d08 */
[----:B------:R-:W-:-:S04]  /*17a0*/  IMAD.WIDE R10, R8, R9, c[0x0][0x170] ;  /* 0x00005c00080a7625 */ /* 0x000fc800078e0209 */
[----:B------:R-:W-:-:S04]  /*17b0*/  IMAD.WIDE R20, R26, R9, c[0x0][0x170] ;  /* 0x00005c001a147625 */ /* 0x000fc800078e0209 */
[----:B------:R-:W-:Y:S01]  /*17c0*/  IMAD.WIDE R22, R36, R9, c[0x0][0x170] ;  /* 0x00005c0024167625 */ /* 0x000fe200078e0209 */
[----:B-1----:R3:W-:Y:S04]  /*17d0*/  @P3 STG.E.128 [R10.64], R4 ;  /* 0x000000040a003986 */ /* 0x0027e8000c101d08 */
[----:B--2---:R3:W-:Y:S04]  /*17e0*/  @P2 STG.E.128 [R20.64], R12 ;  /* 0x0000000c14002986 */ /* 0x0047e8000c101d08 */
[----:B------:R3:W-:Y:S01]  /*17f0*/  @P1 STG.E.128 [R22.64], R44 ;  /* 0x0000002c16001986 */ /* 0x0007e2000c101d08 */
[----:B------:R-:W-:Y:S05]  /*1800*/  @!P0 EXIT ;  /* 0x000000000000894d */ /* 0x000fea0003800000 */
[----:B---3--:R-:W1:Y:S01]  /*1810*/  LDS.128 R4, [R0+0x1800] ;  /* 0x0018000000047984 */ /* 0x008e620000000c00 */
[----:B------:R-:W-:-:S05]  /*1820*/  IADD3 R2, R2, 0x2a000, RZ ;  /* 0x0002a00002027810 */ /* 0x000fca0007ffe0ff */
[----:B------:R-:W-:-:S05]  /*1830*/  IMAD.WIDE R2, R2, R9, c[0x0][0x170] ;  /* 0x00005c0002027625 */ /* 0x000fca00078e0209 */
[----:B-1----:R-:W-:Y:S01]  /*1840*/  STG.E.128 [R2.64], R4 ;  /* 0x0000000402007986 */ /* 0x002fe2000c101d08 */
[----:B------:R-:W-:Y:S05]  /*1850*/  EXIT ;  /* 0x000000000000794d */ /* 0x000fea0003800000 */
.L_x_1:
[----:B------:R-:W-:-:S00]  /*1860*/  BRA `(.L_x_1) ;  /* 0xfffffff000007947 */ /* 0x000fc0000383ffff */
[----:B------:R-:W-:-:S00]  /*1870*/  NOP ;  /* 0x0000000000007918 */ /* 0x000fc00000000000 */
        /* <DEDUP_REMOVED lines=8> */
.L_x_2:


//--------------------- .nv.shared.triton_mm      --------------------------
	.section	.nv.shared.triton_mm,"aw",@nobits
	.sectionflags	@""
	.align	16
